//
// Generated by NVIDIA NVVM Compiler
//
// Compiler Build ID: CL-36424714
// Cuda compilation tools, release 13.0, V13.0.88
// Based on NVVM 20.0.0
//

.version 9.0
.target sm_100
.address_size 64

	// .globl	_Z10_mask_convffffiPfS_S_

.visible .entry _Z10_mask_convffffiPfS_S_(
	.param .f32 _Z10_mask_convffffiPfS_S__param_0,
	.param .f32 _Z10_mask_convffffiPfS_S__param_1,
	.param .f32 _Z10_mask_convffffiPfS_S__param_2,
	.param .f32 _Z10_mask_convffffiPfS_S__param_3,
	.param .u32 _Z10_mask_convffffiPfS_S__param_4,
	.param .u64 .ptr .align 1 _Z10_mask_convffffiPfS_S__param_5,
	.param .u64 .ptr .align 1 _Z10_mask_convffffiPfS_S__param_6,
	.param .u64 .ptr .align 1 _Z10_mask_convffffiPfS_S__param_7
)
{
	.reg .pred 	%p<5>;
	.reg .b32 	%r<36>;
	.reg .b32 	%f<61>;
	.reg .b64 	%rd<29>;
	.reg .b64 	%fd<36>;

	ld.param.f32 	%f2, [_Z10_mask_convffffiPfS_S__param_1];
	ld.param.f32 	%f3, [_Z10_mask_convffffiPfS_S__param_2];
	ld.param.f32 	%f4, [_Z10_mask_convffffiPfS_S__param_3];
	ld.param.u32 	%r17, [_Z10_mask_convffffiPfS_S__param_4];
	ld.param.u64 	%rd10, [_Z10_mask_convffffiPfS_S__param_5];
	ld.param.u64 	%rd8, [_Z10_mask_convffffiPfS_S__param_6];
	ld.param.u64 	%rd9, [_Z10_mask_convffffiPfS_S__param_7];
	cvta.to.global.u64 	%rd1, %rd10;
	mov.u32 	%r18, %ctaid.x;
	mov.u32 	%r19, %ntid.x;
	mov.u32 	%r20, %tid.x;
	mov.u32 	%r1, %ntid.y;
	mov.u32 	%r21, %nctaid.y;
	mul.lo.s32 	%r2, %r1, %r21;
	mad.lo.s32 	%r22, %r18, %r19, %r20;
	add.s32 	%r32, %r22, 1;
	add.s32 	%r4, %r17, -1;
	setp.ge.s32 	%p1, %r32, %r4;
	@%p1 bra 	$L__BB0_6;
	mov.u32 	%r23, %ctaid.y;
	mul.lo.s32 	%r24, %r23, %r1;
	mov.u32 	%r25, %tid.y;
	add.s32 	%r6, %r25, %r24;
	add.s32 	%r5, %r6, 1;
	cvt.f64.f32 	%fd1, %f3;
	cvt.f64.f32 	%fd2, %f4;
	cvt.u64.u32 	%rd11, %r25;
	cvt.u64.u32 	%rd12, %r24;
	add.s64 	%rd13, %rd11, %rd12;
	shl.b64 	%rd14, %rd13, 2;
	add.s64 	%rd15, %rd14, %rd1;
	add.s64 	%rd2, %rd15, 4;
	cvta.to.global.u64 	%rd16, %rd9;
	add.s64 	%rd3, %rd16, -4;
	mul.wide.s32 	%rd4, %r17, 4;
	cvta.to.global.u64 	%rd17, %rd8;
	add.s64 	%rd5, %rd17, -4;
	mul.wide.u32 	%rd27, %r2, 4;
$L__BB0_2:
	setp.ge.s32 	%p2, %r5, %r4;
	@%p2 bra 	$L__BB0_5;
	add.s32 	%r26, %r32, -1;
	add.s32 	%r27, %r6, 1;
	mad.lo.s32 	%r34, %r26, %r17, %r27;
	mad.lo.s32 	%r28, %r17, %r32, %r17;
	add.s32 	%r33, %r27, %r28;
	mov.u64 	%rd28, %rd2;
	mov.u32 	%r35, %r6;
$L__BB0_4:
	ld.param.f32 	%f60, [_Z10_mask_convffffiPfS_S__param_0];
	mul.wide.s32 	%rd18, %r34, 4;
	add.s64 	%rd19, %rd3, %rd18;
	add.s64 	%rd20, %rd5, %rd18;
	mul.wide.s32 	%rd21, %r33, 4;
	add.s64 	%rd22, %rd1, %rd21;
	add.s64 	%rd23, %rd1, %rd18;
	add.s64 	%rd24, %rd23, 4;
	ld.global.f32 	%f5, [%rd23+-4];
	ld.global.f32 	%f6, [%rd20];
	mul.f32 	%f7, %f5, %f6;
	ld.global.f32 	%f8, [%rd23+4];
	ld.global.f32 	%f9, [%rd20+4];
	mul.f32 	%f10, %f8, %f9;
	mul.f32 	%f11, %f60, %f10;
	fma.rn.f32 	%f12, %f60, %f7, %f11;
	ld.global.f32 	%f13, [%rd22+-4];
	add.s64 	%rd25, %rd20, %rd4;
	ld.global.f32 	%f14, [%rd25];
	mul.f32 	%f15, %f13, %f14;
	fma.rn.f32 	%f16, %f60, %f15, %f12;
	ld.global.f32 	%f17, [%rd22+4];
	ld.global.f32 	%f18, [%rd25+4];
	mul.f32 	%f19, %f17, %f18;
	fma.rn.f32 	%f20, %f60, %f19, %f16;
	cvt.f64.f32 	%fd3, %f20;
	ld.global.f32 	%f21, [%rd23];
	add.f32 	%f22, %f6, %f9;
	mul.f32 	%f23, %f21, %f22;
	cvt.f64.f32 	%fd4, %f23;
	mul.f64 	%fd5, %fd4, 0d3FE0000000000000;
	fma.rn.f64 	%fd6, %fd5, %fd1, %fd3;
	add.s64 	%rd26, %rd24, %rd4;
	ld.global.f32 	%f24, [%rd26+-8];
	add.f32 	%f25, %f6, %f14;
	mul.f32 	%f26, %f24, %f25;
	cvt.f64.f32 	%fd7, %f26;
	mul.f64 	%fd8, %fd7, 0d3FE0000000000000;
	fma.rn.f64 	%fd9, %fd8, %fd1, %fd6;
	ld.global.f32 	%f27, [%rd26];
	add.f32 	%f28, %f9, %f18;
	mul.f32 	%f29, %f27, %f28;
	cvt.f64.f32 	%fd10, %f29;
	mul.f64 	%fd11, %fd10, 0d3FE0000000000000;
	fma.rn.f64 	%fd12, %fd11, %fd1, %fd9;
	ld.global.f32 	%f30, [%rd28];
	add.f32 	%f31, %f14, %f18;
	mul.f32 	%f32, %f30, %f31;
	cvt.f64.f32 	%fd13, %f32;
	mul.f64 	%fd14, %fd13, 0d3FE0000000000000;
	fma.rn.f64 	%fd15, %fd14, %fd1, %fd12;
	mov.f32 	%f33, 0f3F800000;
	sub.f32 	%f34, %f33, %f6;
	mul.f32 	%f35, %f5, %f34;
	mul.f32 	%f36, %f2, %f35;
	cvt.f64.f32 	%fd16, %f36;
	add.f64 	%fd17, %fd15, %fd16;
	sub.f32 	%f37, %f33, %f9;
	mul.f32 	%f38, %f8, %f37;
	mul.f32 	%f39, %f2, %f38;
	cvt.f64.f32 	%fd18, %f39;
	add.f64 	%fd19, %fd17, %fd18;
	sub.f32 	%f40, %f33, %f14;
	mul.f32 	%f41, %f13, %f40;
	mul.f32 	%f42, %f2, %f41;
	cvt.f64.f32 	%fd20, %f42;
	add.f64 	%fd21, %fd19, %fd20;
	sub.f32 	%f43, %f33, %f18;
	mul.f32 	%f44, %f17, %f43;
	mul.f32 	%f45, %f2, %f44;
	cvt.f64.f32 	%fd22, %f45;
	add.f64 	%fd23, %fd21, %fd22;
	mov.f32 	%f46, 0f40000000;
	sub.f32 	%f47, %f46, %f6;
	sub.f32 	%f48, %f47, %f9;
	mul.f32 	%f49, %f21, %f48;
	cvt.f64.f32 	%fd24, %f49;
	mul.f64 	%fd25, %fd24, 0d3FE0000000000000;
	fma.rn.f64 	%fd26, %fd25, %fd2, %fd23;
	sub.f32 	%f50, %f47, %f14;
	mul.f32 	%f51, %f24, %f50;
	cvt.f64.f32 	%fd27, %f51;
	mul.f64 	%fd28, %fd27, 0d3FE0000000000000;
	fma.rn.f64 	%fd29, %fd28, %fd2, %fd26;
	sub.f32 	%f52, %f46, %f9;
	sub.f32 	%f53, %f52, %f18;
	mul.f32 	%f54, %f27, %f53;
	cvt.f64.f32 	%fd30, %f54;
	mul.f64 	%fd31, %fd30, 0d3FE0000000000000;
	fma.rn.f64 	%fd32, %fd31, %fd2, %fd29;
	ld.global.f32 	%f55, [%rd22];
	sub.f32 	%f56, %f46, %f14;
	sub.f32 	%f57, %f56, %f18;
	mul.f32 	%f58, %f55, %f57;
	cvt.f64.f32 	%fd33, %f58;
	mul.f64 	%fd34, %fd33, 0d3FE0000000000000;
	fma.rn.f64 	%fd35, %fd34, %fd2, %fd32;
	cvt.rn.f32.f64 	%f59, %fd35;
	st.global.f32 	[%rd19], %f59;
	add.s32 	%r35, %r35, %r2;
	add.s32 	%r29, %r35, 1;
	add.s64 	%rd28, %rd28, %rd27;
	add.s32 	%r34, %r34, %r2;
	add.s32 	%r33, %r33, %r2;
	setp.lt.s32 	%p3, %r29, %r4;
	@%p3 bra 	$L__BB0_4;
$L__BB0_5:
	mov.u32 	%r30, %ntid.x;
	mov.u32 	%r31, %nctaid.x;
	mad.lo.s32 	%r32, %r30, %r31, %r32;
	setp.lt.s32 	%p4, %r32, %r4;
	@%p4 bra 	$L__BB0_2;
$L__BB0_6:
	ret;

}


// ===== COMPILED SASS (sm_100) =====

	.target	sm_100

	.elftype	@"ET_EXEC"


//--------------------- .note.nv.tkinfo           --------------------------
	.section	.note.nv.tkinfo,"",@"SHT_NOTE"
	.sectionflags	@"SHF_NOTE_NV_TKINFO"
	.tkinfo
        /*0018*/ 	.word	0x00000002
        /*0030*/ 	.string	""
        /*0030*/ 	.string	"ptxas"
        /*0030*/ 	.string	"Cuda compilation tools, release 13.0, V13.0.88"
        /*0030*/ 	.string	"Build cuda_13.0.r13.0/compiler.36424714_0"
        /*0030*/ 	.string	"-arch sm_100 -m 64 "



//--------------------- .note.nv.cuinfo           --------------------------
	.section	.note.nv.cuinfo,"",@"SHT_NOTE"
	.sectionflags	@"SHF_NOTE_NV_CUINFO"
        /*0018*/ 	.short	0x0002
        /*001a*/ 	.short	0x0064
        /*001c*/ 	.short	0x0082
	.zero		2


//--------------------- .nv.info                  --------------------------
	.section	.nv.info,"",@"SHT_CUDA_INFO"
	.align	4


	//----- nvinfo : EIATTR_REGCOUNT
	.align		4
        /*0000*/ 	.byte	0x04, 0x2f
        /*0002*/ 	.short	(.L_1 - .L_0)
	.align		4
.L_0:
        /*0004*/ 	.word	index@(_Z10_mask_convffffiPfS_S_)
        /*0008*/ 	.word	0x00000028


	//----- nvinfo : EIATTR_FRAME_SIZE
	.align		4
.L_1:
        /*000c*/ 	.byte	0x04, 0x11
        /*000e*/ 	.short	(.L_3 - .L_2)
	.align		4
.L_2:
        /*0010*/ 	.word	index@(_Z10_mask_convffffiPfS_S_)
        /*0014*/ 	.word	0x00000000


	//----- nvinfo : EIATTR_MIN_STACK_SIZE
	.align		4
.L_3:
        /*0018*/ 	.byte	0x04, 0x12
        /*001a*/ 	.short	(.L_5 - .L_4)
	.align		4
.L_4:
        /*001c*/ 	.word	index@(_Z10_mask_convffffiPfS_S_)
        /*0020*/ 	.word	0x00000000
.L_5:


//--------------------- .nv.compat                --------------------------
	.section	.nv.compat,"",@"SHT_CUDA_COMPAT_INFO"
	.align	4
        /*0000*/ 	.byte	0x02, 0x09, 0x00, 0x00, 0x02, 0x02, 0x01, 0x00, 0x02, 0x05, 0x05, 0x00, 0x03, 0x07, 0x01, 0x01
        /*0010*/ 	.byte	0x02, 0x03, 0x00, 0x00, 0x02, 0x06, 0x01, 0x00, 0x04, 0x0b, 0x08, 0x00, 0x01, 0x00, 0x00, 0x00
        /*0020*/ 	.byte	0x00, 0x00, 0x00, 0x00


//--------------------- .nv.info._Z10_mask_convffffiPfS_S_ --------------------------
	.section	.nv.info._Z10_mask_convffffiPfS_S_,"",@"SHT_CUDA_INFO"
	.sectionflags	@""
	.align	4


	//----- nvinfo : EIATTR_CUDA_API_VERSION
	.align		4
        /*0000*/ 	.byte	0x04, 0x37
        /*0002*/ 	.short	(.L_7 - .L_6)
.L_6:
        /*0004*/ 	.word	0x00000082


	//----- nvinfo : EIATTR_KPARAM_INFO
	.align		4
.L_7:
        /*0008*/ 	.byte	0x04, 0x17
        /*000a*/ 	.short	(.L_9 - .L_8)
.L_8:
        /*000c*/ 	.word	0x00000000
        /*0010*/ 	.short	0x0007
        /*0012*/ 	.short	0x0028
        /*0014*/ 	.byte	0x00, 0xf5, 0x21, 0x00


	//----- nvinfo : EIATTR_KPARAM_INFO
	.align		4
.L_9:
        /*0018*/ 	.byte	0x04, 0x17
        /*001a*/ 	.short	(.L_11 - .L_10)
.L_10:
        /*001c*/ 	.word	0x00000000
        /*0020*/ 	.short	0x0006
        /*0022*/ 	.short	0x0020
        /*0024*/ 	.byte	0x00, 0xf5, 0x21, 0x00


	//----- nvinfo : EIATTR_KPARAM_INFO
	.align		4
.L_11:
        /*0028*/ 	.byte	0x04, 0x17
        /*002a*/ 	.short	(.L_13 - .L_12)
.L_12:
        /*002c*/ 	.word	0x00000000
        /*0030*/ 	.short	0x0005
        /*0032*/ 	.short	0x0018
        /*0034*/ 	.byte	0x00, 0xf5, 0x21, 0x00


	//----- nvinfo : EIATTR_KPARAM_INFO
	.align		4
.L_13:
        /*0038*/ 	.byte	0x04, 0x17
        /*003a*/ 	.short	(.L_15 - .L_14)
.L_14:
        /*003c*/ 	.word	0x00000000
        /*0040*/ 	.short	0x0004
        /*0042*/ 	.short	0x0010
        /*0044*/ 	.byte	0x00, 0xf0, 0x11, 0x00


	//----- nvinfo : EIATTR_KPARAM_INFO
	.align		4
.L_15:
        /*0048*/ 	.byte	0x04, 0x17
        /*004a*/ 	.short	(.L_17 - .L_16)
.L_16:
        /*004c*/ 	.word	0x00000000
        /*0050*/ 	.short	0x0003
        /*0052*/ 	.short	0x000c
        /*0054*/ 	.byte	0x00, 0xf0, 0x11, 0x00


	//----- nvinfo : EIATTR_KPARAM_INFO
	.align		4
.L_17:
        /*0058*/ 	.byte	0x04, 0x17
        /*005a*/ 	.short	(.L_19 - .L_18)
.L_18:
        /*005c*/ 	.word	0x00000000
        /*0060*/ 	.short	0x0002
        /*0062*/ 	.short	0x0008
        /*0064*/ 	.byte	0x00, 0xf0, 0x11, 0x00


	//----- nvinfo : EIATTR_KPARAM_INFO
	.align		4
.L_19:
        /*0068*/ 	.byte	0x04, 0x17
        /*006a*/ 	.short	(.L_21 - .L_20)
.L_20:
        /*006c*/ 	.word	0x00000000
        /*0070*/ 	.short	0x0001
        /*0072*/ 	.short	0x0004
        /*0074*/ 	.byte	0x00, 0xf0, 0x11, 0x00


	//----- nvinfo : EIATTR_KPARAM_INFO
	.align		4
.L_21:
        /*0078*/ 	.byte	0x04, 0x17
        /*007a*/ 	.short	(.L_23 - .L_22)
.L_22:
        /*007c*/ 	.word	0x00000000
        /*0080*/ 	.short	0x0000
        /*0082*/ 	.short	0x0000
        /*0084*/ 	.byte	0x00, 0xf0, 0x11, 0x00


	//----- nvinfo : EIATTR_SPARSE_MMA_MASK
	.align		4
.L_23:
        /*0088*/ 	.byte	0x03, 0x50
        /*008a*/ 	.short	0x0000


	//----- nvinfo : EIATTR_MAXREG_COUNT
	.align		4
        /*008c*/ 	.byte	0x03, 0x1b
        /*008e*/ 	.short	0x00ff


	//----- nvinfo : EIATTR_MERCURY_ISA_VERSION
	.align		4
        /*0090*/ 	.byte	0x03, 0x5f
        /*0092*/ 	.short	0x0101


	//----- nvinfo : EIATTR_VRC_CTA_INIT_COUNT
	.align		4
        /*0094*/ 	.byte	0x02, 0x4a
	.zero		1
	.zero		1


	//----- nvinfo : EIATTR_EXIT_INSTR_OFFSETS
	.align		4
        /*0098*/ 	.byte	0x04, 0x1c
        /*009a*/ 	.short	(.L_25 - .L_24)


	//   ....[0]....
.L_24:
        /*009c*/ 	.word	0x000000a0


	//   ....[1]....
        /*00a0*/ 	.word	0x00000a10


	//----- nvinfo : EIATTR_CRS_STACK_SIZE
	.align		4
.L_25:
        /*00a4*/ 	.byte	0x04, 0x1e
        /*00a6*/ 	.short	(.L_27 - .L_26)
.L_26:
        /*00a8*/ 	.word	0x00000000


	//----- nvinfo : EIATTR_CBANK_PARAM_SIZE
	.align		4
.L_27:
        /*00ac*/ 	.byte	0x03, 0x19
        /*00ae*/ 	.short	0x0030


	//----- nvinfo : EIATTR_PARAM_CBANK
	.align		4
        /*00b0*/ 	.byte	0x04, 0x0a
        /*00b2*/ 	.short	(.L_29 - .L_28)
	.align		4
.L_28:
        /*00b4*/ 	.word	index@(.nv.constant0._Z10_mask_convffffiPfS_S_)
        /*00b8*/ 	.short	0x0380
        /*00ba*/ 	.short	0x0030


	//----- nvinfo : EIATTR_SW_WAR
	.align		4
.L_29:
        /*00bc*/ 	.byte	0x04, 0x36
        /*00be*/ 	.short	(.L_31 - .L_30)
.L_30:
        /*00c0*/ 	.word	0x00000008
.L_31:


//--------------------- .nv.callgraph             --------------------------
	.section	.nv.callgraph,"",@"SHT_CUDA_CALLGRAPH"
	.align	4
	.sectionentsize	8
	.align		4
        /*0000*/ 	.word	0x00000000
	.align		4
        /*0004*/ 	.word	0xffffffff
	.align		4
        /*0008*/ 	.word	0x00000000
	.align		4
        /*000c*/ 	.word	0xfffffffe
	.align		4
        /*0010*/ 	.word	0x00000000
	.align		4
        /*0014*/ 	.word	0xfffffffd
	.align		4
        /*0018*/ 	.word	0x00000000
	.align		4
        /*001c*/ 	.word	0xfffffffc


//--------------------- .text._Z10_mask_convffffiPfS_S_ --------------------------
	.section	.text._Z10_mask_convffffiPfS_S_,"ax",@progbits
	.align	128
        .global         _Z10_mask_convffffiPfS_S_
        .type           _Z10_mask_convffffiPfS_S_,@function
        .size           _Z10_mask_convffffiPfS_S_,(.L_x_5 - _Z10_mask_convffffiPfS_S_)
        .other          _Z10_mask_convffffiPfS_S_,@"STO_CUDA_ENTRY STV_DEFAULT"
_Z10_mask_convffffiPfS_S_:
.text._Z10_mask_convffffiPfS_S_:
[----:B------:R-:W-:Y:S01]  /*0000*/  LDC R1, c[0x0][0x37c] ;  /* 0x0000df00ff017b82 */ /* 0x000fe20000000800 */
[----:B------:R-:W0:Y:S07]  /*0010*/  S2R R3, SR_TID.X ;  /* 0x0000000000037919 */ /* 0x000e2e0000002100 */
[----:B------:R-:W0:Y:S01]  /*0020*/  S2UR UR5, SR_CTAID.X ;  /* 0x00000000000579c3 */ /* 0x000e220000002500 */
[----:B------:R-:W1:Y:S07]  /*0030*/  LDCU UR4, c[0x0][0x390] ;  /* 0x00007200ff0477ac */ /* 0x000e6e0008000800 */
[----:B------:R-:W0:Y:S01]  /*0040*/  LDC R0, c[0x0][0x360] ;  /* 0x0000d800ff007b82 */ /* 0x000e220000000800 */
[----:B------:R-:W2:Y:S01]  /*0050*/  LDCU UR12, c[0x0][0x364] ;  /* 0x00006c80ff0c77ac */ /* 0x000ea20008000800 */
[----:B-1----:R-:W-:Y:S01]  /*0060*/  UIADD3 UR4, UPT, UPT, UR4, -0x1, URZ ;  /* 0xffffffff04047890 */ /* 0x002fe2000fffe0ff */
[----:B0-----:R-:W-:-:S05]  /*0070*/  IMAD R0, R0, UR5, R3 ;  /* 0x0000000500007c24 */ /* 0x001fca000f8e0203 */
[----:B------:R-:W-:-:S04]  /*0080*/  IADD3 R4, PT, PT, R0, 0x1, RZ ;  /* 0x0000000100047810 */ /* 0x000fc80007ffe0ff */
[----:B------:R-:W-:-:S13]  /*0090*/  ISETP.GE.AND P0, PT, R4, UR4, PT ;  /* 0x0000000404007c0c */ /* 0x000fda000bf06270 */
[----:B--2---:R-:W-:Y:S05]  /*00a0*/  @P0 EXIT ;  /* 0x000000000000094d */ /* 0x004fea0003800000 */
[----:B------:R-:W0:Y:S01]  /*00b0*/  S2R R2, SR_TID.Y ;  /* 0x0000000000027919 */ /* 0x000e220000002200 */
[----:B------:R-:W1:Y:S01]  /*00c0*/  S2UR UR5, SR_CTAID.Y ;  /* 0x00000000000579c3 */ /* 0x000e620000002600 */
[----:B------:R-:W2:Y:S01]  /*00d0*/  LDCU.64 UR16, c[0x0][0x398] ;  /* 0x00007300ff1077ac */ /* 0x000ea20008000a00 */
[----:B------:R-:W3:Y:S06]  /*00e0*/  LDCU.64 UR6, c[0x0][0x388] ;  /* 0x00007100ff0677ac */ /* 0x000eec0008000a00 */
[----:B------:R-:W4:Y:S01]  /*00f0*/  LDC R3, c[0x0][0x374] ;  /* 0x0000dd00ff037b82 */ /* 0x000f220000000800 */
[----:B------:R-:W5:Y:S01]  /*0100*/  LDCU.128 UR8, c[0x0][0x3a0] ;  /* 0x00007400ff0877ac */ /* 0x000f620008000c00 */
[----:B------:R-:W0:Y:S01]  /*0110*/  LDCU.64 UR14, c[0x0][0x358] ;  /* 0x00006b00ff0e77ac */ /* 0x000e220008000a00 */
[----:B------:R-:W0:Y:S01]  /*0120*/  LDCU.64 UR18, c[0x0][0x380] ;  /* 0x00007000ff1277ac */ /* 0x000e220008000a00 */
[----:B---3--:R-:W3:Y:S01]  /*0130*/  F2F.F64.F32 R16, UR7 ;  /* 0x0000000700107d10 */ /* 0x008ee20008201800 */
[----:B-1----:R-:W-:-:S02]  /*0140*/  UIMAD UR5, UR12, UR5, URZ ;  /* 0x000000050c0572a4 */ /* 0x002fc4000f8e02ff */
[----:B-----5:R-:W-:-:S04]  /*0150*/  UIADD3 UR7, UP0, UPT, UR10, -0x4, URZ ;  /* 0xfffffffc0a077890 */ /* 0x020fc8000ff1e0ff */
[----:B0-----:R-:W-:Y:S01]  /*0160*/  IADD3 R0, PT, PT, R2, UR5, RZ ;  /* 0x0000000502007c10 */ /* 0x001fe2000fffe0ff */
[----:B----4-:R-:W-:Y:S01]  /*0170*/  IMAD R3, R3, UR12, RZ ;  /* 0x0000000c03037c24 */ /* 0x010fe2000f8e02ff */
[----:B------:R-:W0:Y:S02]  /*0180*/  F2F.F64.F32 R14, UR6 ;  /* 0x00000006000e7d10 */ /* 0x000e240008201800 */
[----:B------:R-:W-:-:S04]  /*0190*/  IADD3 R5, PT, PT, R0, 0x1, RZ ;  /* 0x0000000100057810 */ /* 0x000fc80007ffe0ff */
[----:B------:R-:W-:Y:S02]  /*01a0*/  ISETP.GE.AND P0, PT, R5, UR4, PT ;  /* 0x0000000405007c0c */ /* 0x000fe4000bf06270 */
[----:B------:R-:W-:Y:S01]  /*01b0*/  IADD3 R5, P2, PT, R2, UR5, RZ ;  /* 0x0000000502057c10 */ /* 0x000fe2000ff5e0ff */
[----:B------:R-:W-:Y:S02]  /*01c0*/  UIADD3 UR5, UP1, UPT, UR8, -0x4, URZ ;  /* 0xfffffffc08057890 */ /* 0x000fe4000ff3e0ff */
[----:B------:R-:W-:Y:S01]  /*01d0*/  UIADD3.X UR8, UPT, UPT, UR11, -0x1, URZ, UP0, !UPT ;  /* 0xffffffff0b087890 */ /* 0x000fe200087fe4ff */
[----:B--2---:R-:W-:Y:S01]  /*01e0*/  LEA R2, P1, R5, UR16, 0x2 ;  /* 0x0000001005027c11 */ /* 0x004fe2000f8210ff */
[----:B------:R-:W-:Y:S01]  /*01f0*/  UIADD3.X UR6, UPT, UPT, UR9, -0x1, URZ, UP1, !UPT ;  /* 0xffffffff09067890 */ /* 0x000fe20008ffe4ff */
[----:B------:R-:W-:Y:S02]  /*0200*/  IADD3.X R6, PT, PT, RZ, RZ, RZ, P2, !PT ;  /* 0x000000ffff067210 */ /* 0x000fe400017fe4ff */
[----:B------:R-:W-:-:S02]  /*0210*/  IADD3 R2, P2, PT, R2, 0x4, RZ ;  /* 0x0000000402027810 */ /* 0x000fc40007f5e0ff */
[----:B------:R-:W-:-:S04]  /*0220*/  LEA.HI.X R5, R5, UR17, R6, 0x2, P1 ;  /* 0x0000001105057c11 */ /* 0x000fc800088f1406 */
[----:B0--3--:R-:W-:-:S07]  /*0230*/  IADD3.X R5, PT, PT, RZ, R5, RZ, P2, !PT ;  /* 0x00000005ff057210 */ /* 0x009fce00017fe4ff */
.L_x_3:
[----:B------:R-:W-:Y:S04]  /*0240*/  BSSY.RECONVERGENT B0, `(.L_x_0) ;  /* 0x0000077000007945 */ /* 0x000fe80003800200 */
[----:B0-----:R-:W-:Y:S05]  /*0250*/  @P0 BRA `(.L_x_1) ;  /* 0x0000000400d40947 */ /* 0x001fea0003800000 */
[----:B------:R-:W0:Y:S01]  /*0260*/  LDC R7, c[0x0][0x390] ;  /* 0x0000e400ff077b82 */ /* 0x000e220000000800 */
[----:B------:R-:W-:Y:S02]  /*0270*/  IADD3 R8, PT, PT, R4, -0x1, RZ ;  /* 0xffffffff04087810 */ /* 0x000fe40007ffe0ff */
[----:B------:R-:W-:Y:S02]  /*0280*/  IADD3 R9, PT, PT, R0, 0x1, RZ ;  /* 0x0000000100097810 */ /* 0x000fe40007ffe0ff */
[----:B------:R-:W-:Y:S02]  /*0290*/  MOV R36, R2 ;  /* 0x0000000200247202 */ /* 0x000fe40000000f00 */
[----:B------:R-:W-:Y:S02]  /*02a0*/  MOV R13, R5 ;  /* 0x00000005000d7202 */ /* 0x000fe40000000f00 */
[----:B------:R-:W-:Y:S01]  /*02b0*/  MOV R10, R0 ;  /* 0x00000000000a7202 */ /* 0x000fe20000000f00 */
[----:B0-----:R-:W-:-:S02]  /*02c0*/  IMAD R6, R4, R7, R7 ;  /* 0x0000000704067224 */ /* 0x001fc400078e0207 */
[----:B------:R-:W-:-:S03]  /*02d0*/  IMAD R8, R8, R7, R9 ;  /* 0x0000000708087224 */ /* 0x000fc600078e0209 */
[----:B------:R-:W-:-:S07]  /*02e0*/  IADD3 R6, PT, PT, R9, R6, RZ ;  /* 0x0000000609067210 */ /* 0x000fce0007ffe0ff */
.L_x_2:
[----:B0-----:R-:W0:Y:S01]  /*02f0*/  LDC.64 R22, c[0x0][0x398] ;  /* 0x0000e600ff167b82 */ /* 0x001e220000000a00 */
[----:B------:R-:W-:Y:S02]  /*0300*/  MOV R34, UR5 ;  /* 0x0000000500227c02 */ /* 0x000fe40008000f00 */
[----:B------:R-:W-:-:S03]  /*0310*/  MOV R35, UR6 ;  /* 0x0000000600237c02 */ /* 0x000fc60008000f00 */
[----:B------:R-:W-:-:S05]  /*0320*/  IMAD.WIDE R34, R8, 0x4, R34 ;  /* 0x0000000408227825 */ /* 0x000fca00078e0222 */
[----:B------:R-:W2:Y:S01]  /*0330*/  LDG.E R27, desc[UR14][R34.64+0x4] ;  /* 0x0000040e221b7981 */ /* 0x000ea2000c1e1900 */
[----:B------:R-:W-:-:S03]  /*0340*/  IMAD.WIDE R24, R7, 0x4, R34 ;  /* 0x0000000407187825 */ /* 0x000fc600078e0222 */
[----:B------:R-:W2:Y:S04]  /*0350*/  LDG.E R26, desc[UR14][R34.64] ;  /* 0x0000000e221a7981 */ /* 0x000ea8000c1e1900 */
[----:B------:R-:W3:Y:S01]  /*0360*/  LDG.E R11, desc[UR14][R24.64] ;  /* 0x0000000e180b7981 */ /* 0x000ee2000c1e1900 */
[----:B0-----:R-:W-:-:S03]  /*0370*/  IMAD.WIDE R20, R8, 0x4, R22 ;  /* 0x0000000408147825 */ /* 0x001fc600078e0216 */
[----:B------:R-:W4:Y:S04]  /*0380*/  LDG.E R28, desc[UR14][R24.64+0x4] ;  /* 0x0000040e181c7981 */ /* 0x000f28000c1e1900 */
[----:B------:R-:W5:Y:S01]  /*0390*/  LDG.E R32, desc[UR14][R20.64+0x4] ;  /* 0x0000040e14207981 */ /* 0x000f62000c1e1900 */
[----:B------:R-:W-:-:S03]  /*03a0*/  IMAD.WIDE R22, R6, 0x4, R22 ;  /* 0x0000000406167825 */ /* 0x000fc600078e0216 */
[----:B------:R-:W3:Y:S04]  /*03b0*/  LDG.E R33, desc[UR14][R20.64+-0x4] ;  /* 0xfffffc0e14217981 */ /* 0x000ee8000c1e1900 */
[----:B------:R-:W4:Y:S04]  /*03c0*/  LDG.E R12, desc[UR14][R22.64+-0x4] ;  /* 0xfffffc0e160c7981 */ /* 0x000f28000c1e1900 */
[----:B------:R-:W4:Y:S04]  /*03d0*/  LDG.E R9, desc[UR14][R20.64] ;  /* 0x0000000e14097981 */ /* 0x000f28000c1e1900 */
[----:B------:R-:W4:Y:S01]  /*03e0*/  LDG.E R31, desc[UR14][R22.64+0x4] ;  /* 0x0000040e161f7981 */ /* 0x000f22000c1e1900 */
[----:B------:R-:W-:-:S05]  /*03f0*/  IMAD.WIDE R18, R7, 0x4, R20 ;  /* 0x0000000407127825 */ /* 0x000fca00078e0214 */
[----:B------:R-:W4:Y:S04]  /*0400*/  LDG.E R30, desc[UR14][R18.64+-0x4] ;  /* 0xfffffc0e121e7981 */ /* 0x000f28000c1e1900 */
[----:B------:R0:W4:Y:S02]  /*0410*/  LDG.E R29, desc[UR14][R18.64+0x4] ;  /* 0x0000040e121d7981 */ /* 0x000124000c1e1900 */
[----:B0-----:R-:W-:Y:S02]  /*0420*/  MOV R18, R36 ;  /* 0x0000002400127202 */ /* 0x001fe40000000f00 */
[----:B------:R-:W-:Y:S02]  /*0430*/  MOV R19, R13 ;  /* 0x0000000d00137202 */ /* 0x000fe40000000f00 */
[----:B------:R0:W4:Y:S04]  /*0440*/  LDG.E R13, desc[UR14][R22.64] ;  /* 0x0000000e160d7981 */ /* 0x000128000c1e1900 */
[----:B------:R-:W4:Y:S01]  /*0450*/  LDG.E R34, desc[UR14][R18.64] ;  /* 0x0000000e12227981 */ /* 0x000f22000c1e1900 */
[----:B------:R-:W-:-:S02]  /*0460*/  IADD3 R10, PT, PT, R3, R10, RZ ;  /* 0x0000000a030a7210 */ /* 0x000fc40007ffe0ff */
[----:B------:R-:W-:Y:S01]  /*0470*/  IADD3 R6, PT, PT, R3, R6, RZ ;  /* 0x0000000603067210 */ /* 0x000fe20007ffe0ff */
[----:B--2---:R-:W-:Y:S01]  /*0480*/  FADD R24, R26, R27 ;  /* 0x0000001b1a187221 */ /* 0x004fe20000000000 */
[----:B-----5:R-:W-:Y:S01]  /*0490*/  FMUL R36, R32, R27 ;  /* 0x0000001b20247220 */ /* 0x020fe20000400000 */
[----:B---3--:R-:W-:-:S03]  /*04a0*/  FMUL R35, R33, R26 ;  /* 0x0000001a21237220 */ /* 0x008fc60000400000 */
[----:B------:R-:W-:Y:S01]  /*04b0*/  FMUL R36, R36, UR18 ;  /* 0x0000001224247c20 */ /* 0x000fe20008400000 */
[----:B----4-:R-:W-:-:S03]  /*04c0*/  FMUL R20, R12, R11 ;  /* 0x0000000b0c147220 */ /* 0x010fc60000400000 */
[----:B------:R-:W-:Y:S01]  /*04d0*/  FFMA R35, R35, UR18, R36 ;  /* 0x0000001223237c23 */ /* 0x000fe20008000024 */
[----:B------:R-:W-:-:S03]  /*04e0*/  FMUL R25, R9, R24 ;  /* 0x0000001809197220 */ /* 0x000fc60000400000 */
[----:B------:R-:W-:Y:S01]  /*04f0*/  FFMA R35, R20, UR18, R35 ;  /* 0x0000001214237c23 */ /* 0x000fe20008000023 */
[----:B------:R-:W-:Y:S01]  /*0500*/  FMUL R24, R31, R28 ;  /* 0x0000001c1f187220 */ /* 0x000fe20000400000 */
[----:B------:R-:W1:Y:S03]  /*0510*/  F2F.F64.F32 R20, R25 ;  /* 0x0000001900147310 */ /* 0x000e660000201800 */
[----:B------:R-:W-:-:S05]  /*0520*/  FFMA R35, R24, UR18, R35 ;  /* 0x0000001218237c23 */ /* 0x000fca0008000023 */
[----:B0-----:R-:W0:Y:S01]  /*0530*/  F2F.F64.F32 R22, R35 ;  /* 0x0000002300167310 */ /* 0x001e220000201800 */
[----:B-1----:R-:W-:-:S08]  /*0540*/  DMUL R20, R20, 0.5 ;  /* 0x3fe0000014147828 */ /* 0x002fd00000000000 */
[----:B0-----:R-:W-:Y:S01]  /*0550*/  DFMA R20, R14, R20, R22 ;  /* 0x000000140e14722b */ /* 0x001fe20000000016 */
[----:B------:R-:W-:-:S04]  /*0560*/  FADD R23, R26, R11 ;  /* 0x0000000b1a177221 */ /* 0x000fc80000000000 */
[----:B------:R-:W-:-:S04]  /*0570*/  FMUL R36, R30, R23 ;  /* 0x000000171e247220 */ /* 0x000fc80000400000 */
[----:B------:R-:W0:Y:S02]  /*0580*/  F2F.F64.F32 R22, R36 ;  /* 0x0000002400167310 */ /* 0x000e240000201800 */
[----:B0-----:R-:W-:-:S08]  /*0590*/  DMUL R22, R22, 0.5 ;  /* 0x3fe0000016167828 */ /* 0x001fd00000000000 */
[----:B------:R-:W-:Y:S01]  /*05a0*/  DFMA R22, R14, R22, R20 ;  /* 0x000000160e16722b */ /* 0x000fe20000000014 */
[----:B------:R-:W-:-:S04]  /*05b0*/  FADD R20, R27, R28 ;  /* 0x0000001c1b147221 */ /* 0x000fc80000000000 */
[----:B------:R-:W-:Y:S01]  /*05c0*/  FMUL R37, R29, R20 ;  /* 0x000000141d257220 */ /* 0x000fe20000400000 */
[----:B------:R-:W-:-:S03]  /*05d0*/  FADD R21, R11, R28 ;  /* 0x0000001c0b157221 */ /* 0x000fc60000000000 */
[----:B------:R-:W0:Y:S01]  /*05e0*/  F2F.F64.F32 R24, R37 ;  /* 0x0000002500187310 */ /* 0x000e220000201800 */
[----:B------:R-:W-:-:S07]  /*05f0*/  FMUL R34, R34, R21 ;  /* 0x0000001522227220 */ /* 0x000fce0000400000 */
[----:B------:R-:W1:Y:S01]  /*0600*/  F2F.F64.F32 R20, R34 ;  /* 0x0000002200147310 */ /* 0x000e620000201800 */
[----:B0-----:R-:W-:-:S08]  /*0610*/  DMUL R24, R24, 0.5 ;  /* 0x3fe0000018187828 */ /* 0x001fd00000000000 */
[----:B------:R-:W-:Y:S01]  /*0620*/  DFMA R22, R14, R24, R22 ;  /* 0x000000180e16722b */ /* 0x000fe20000000016 */
[----:B------:R-:W-:Y:S01]  /*0630*/  FADD R24, -R26, 1 ;  /* 0x3f8000001a187421 */ /* 0x000fe20000000100 */
[----:B-1----:R-:W-:Y:S01]  /*0640*/  DMUL R20, R20, 0.5 ;  /* 0x3fe0000014147828 */ /* 0x002fe20000000000 */
[----:B------:R-:W-:Y:S02]  /*0650*/  FADD R25, -R27, 1 ;  /* 0x3f8000001b197421 */ /* 0x000fe40000000100 */
[----:B------:R-:W-:Y:S02]  /*0660*/  FMUL R24, R33, R24 ;  /* 0x0000001821187220 */ /* 0x000fe40000400000 */
[----:B------:R-:W-:Y:S02]  /*0670*/  FMUL R25, R32, R25 ;  /* 0x0000001920197220 */ /* 0x000fe40000400000 */
[----:B------:R-:W-:Y:S01]  /*0680*/  FMUL R35, R24, UR19 ;  /* 0x0000001318237c20 */ /* 0x000fe20008400000 */
[----:B------:R-:W-:Y:S01]  /*0690*/  DFMA R22, R14, R20, R22 ;  /* 0x000000140e16722b */ /* 0x000fe20000000016 */
[----:B------:R-:W-:-:S02]  /*06a0*/  FMUL R25, R25, UR19 ;  /* 0x0000001319197c20 */ /* 0x000fc40008400000 */
[----:B------:R-:W0:Y:S01]  /*06b0*/  F2F.F64.F32 R20, R35 ;  /* 0x0000002300147310 */ /* 0x000e220000201800 */
[----:B------:R-:W-:-:S04]  /*06c0*/  FADD R33, -R11, 1 ;  /* 0x3f8000000b217421 */ /* 0x000fc80000000100 */
[----:B------:R-:W-:-:S03]  /*06d0*/  FMUL R33, R12, R33 ;  /* 0x000000210c217220 */ /* 0x000fc60000400000 */
[----:B------:R-:W1:Y:S01]  /*06e0*/  F2F.F64.F32 R24, R25 ;  /* 0x0000001900187310 */ /* 0x000e620000201800 */
[----:B------:R-:W-:Y:S01]  /*06f0*/  FMUL R33, R33, UR19 ;  /* 0x0000001321217c20 */ /* 0x000fe20008400000 */
[----:B------:R-:W-:Y:S01]  /*0700*/  FADD R12, -R28, 1 ;  /* 0x3f8000001c0c7421 */ /* 0x000fe20000000100 */
[----:B------:R-:W-:Y:S01]  /*0710*/  FADD R26, -R26, 2 ;  /* 0x400000001a1a7421 */ /* 0x000fe20000000100 */
[----:B0-----:R-:W-:Y:S02]  /*0720*/  DADD R22, R22, R20 ;  /* 0x0000000016167229 */ /* 0x001fe40000000014 */
[----:B------:R-:W-:Y:S02]  /*0730*/  FMUL R12, R31, R12 ;  /* 0x0000000c1f0c7220 */ /* 0x000fe40000400000 */
[----:B------:R-:W0:Y:S01]  /*0740*/  F2F.F64.F32 R32, R33 ;  /* 0x0000002100207310 */ /* 0x000e220000201800 */
[----:B------:R-:W-:Y:S01]  /*0750*/  FADD R34, -R27, R26 ;  /* 0x0000001a1b227221 */ /* 0x000fe20000000100 */
[----:B------:R-:W-:-:S03]  /*0760*/  FMUL R12, R12, UR19 ;  /* 0x000000130c0c7c20 */ /* 0x000fc60008400000 */
[----:B------:R-:W-:Y:S01]  /*0770*/  FMUL R34, R9, R34 ;  /* 0x0000002209227220 */ /* 0x000fe20000400000 */
[----:B-1----:R-:W-:Y:S01]  /*0780*/  DADD R24, R22, R24 ;  /* 0x0000000016187229 */ /* 0x002fe20000000018 */
[----:B------:R-:W-:Y:S01]  /*0790*/  FADD R9, -R11, R26 ;  /* 0x0000001a0b097221 */ /* 0x000fe20000000100 */
[----:B------:R-:W1:Y:S01]  /*07a0*/  F2F.F64.F32 R20, R12 ;  /* 0x0000000c00147310 */ /* 0x000e620000201800 */
[----:B------:R-:W-:Y:S02]  /*07b0*/  FADD R27, -R27, 2 ;  /* 0x400000001b1b7421 */ /* 0x000fe40000000100 */
[----:B------:R-:W-:-:S05]  /*07c0*/  FMUL R9, R30, R9 ;  /* 0x000000091e097220 */ /* 0x000fca0000400000 */
[----:B------:R-:W2:Y:S01]  /*07d0*/  F2F.F64.F32 R22, R34 ;  /* 0x0000002200167310 */ /* 0x000ea20000201800 */
[----:B0-----:R-:W-:Y:S01]  /*07e0*/  DADD R32, R24, R32 ;  /* 0x0000000018207229 */ /* 0x001fe20000000020 */
[----:B------:R-:W-:Y:S01]  /*07f0*/  FADD R26, -R28, R27 ;  /* 0x0000001b1c1a7221 */ /* 0x000fe20000000100 */
[----:B------:R-:W-:-:S05]  /*0800*/  FADD R11, -R11, 2 ;  /* 0x400000000b0b7421 */ /* 0x000fca0000000100 */
[----:B------:R-:W0:Y:S01]  /*0810*/  F2F.F64.F32 R24, R9 ;  /* 0x0000000900187310 */ /* 0x000e220000201800 */
[----:B------:R-:W-:Y:S01]  /*0820*/  FMUL R29, R29, R26 ;  /* 0x0000001a1d1d7220 */ /* 0x000fe20000400000 */
[----:B-1----:R-:W-:Y:S01]  /*0830*/  DADD R20, R32, R20 ;  /* 0x0000000020147229 */ /* 0x002fe20000000014 */
[----:B------:R-:W-:Y:S01]  /*0840*/  FADD R28, -R28, R11 ;  /* 0x0000000b1c1c7221 */ /* 0x000fe20000000100 */
[----:B--2---:R-:W-:-:S04]  /*0850*/  DMUL R26, R22, 0.5 ;  /* 0x3fe00000161a7828 */ /* 0x004fc80000000000 */
[----:B------:R-:W1:Y:S01]  /*0860*/  F2F.F64.F32 R22, R29 ;  /* 0x0000001d00167310 */ /* 0x000e620000201800 */
[----:B------:R-:W-:-:S03]  /*0870*/  FMUL R28, R13, R28 ;  /* 0x0000001c0d1c7220 */ /* 0x000fc60000400000 */
[----:B------:R-:W-:Y:S02]  /*0880*/  DFMA R20, R16, R26, R20 ;  /* 0x0000001a1014722b */ /* 0x000fe40000000014 */
[----:B0-----:R-:W-:Y:S02]  /*0890*/  DMUL R24, R24, 0.5 ;  /* 0x3fe0000018187828 */ /* 0x001fe40000000000 */
[----:B------:R-:W0:Y:S01]  /*08a0*/  F2F.F64.F32 R12, R28 ;  /* 0x0000001c000c7310 */ /* 0x000e220000201800 */
[----:B-1----:R-:W-:-:S05]  /*08b0*/  DMUL R22, R22, 0.5 ;  /* 0x3fe0000016167828 */ /* 0x002fca0000000000 */
[----:B------:R-:W-:Y:S02]  /*08c0*/  DFMA R20, R16, R24, R20 ;  /* 0x000000181014722b */ /* 0x000fe40000000014 */
[----:B0-----:R-:W-:-:S06]  /*08d0*/  DMUL R12, R12, 0.5 ;  /* 0x3fe000000c0c7828 */ /* 0x001fcc0000000000 */
[----:B------:R-:W-:-:S08]  /*08e0*/  DFMA R20, R16, R22, R20 ;  /* 0x000000161014722b */ /* 0x000fd00000000014 */
[----:B------:R-:W-:Y:S01]  /*08f0*/  DFMA R22, R16, R12, R20 ;  /* 0x0000000c1016722b */ /* 0x000fe20000000014 */
[----:B------:R-:W-:Y:S02]  /*0900*/  MOV R20, UR7 ;  /* 0x0000000700147c02 */ /* 0x000fe40008000f00 */
[----:B------:R-:W-:-:S07]  /*0910*/  MOV R21, UR8 ;  /* 0x0000000800157c02 */ /* 0x000fce0008000f00 */
[----:B------:R-:W0:Y:S01]  /*0920*/  F2F.F32.F64 R23, R22 ;  /* 0x0000001600177310 */ /* 0x000e220000301000 */
[----:B------:R-:W-:Y:S01]  /*0930*/  IMAD.WIDE R20, R8, 0x4, R20 ;  /* 0x0000000408147825 */ /* 0x000fe200078e0214 */
[----:B------:R-:W-:-:S04]  /*0940*/  IADD3 R9, PT, PT, R10, 0x1, RZ ;  /* 0x000000010a097810 */ /* 0x000fc80007ffe0ff */
[----:B------:R-:W-:Y:S01]  /*0950*/  ISETP.GE.AND P1, PT, R9, UR4, PT ;  /* 0x0000000409007c0c */ /* 0x000fe2000bf26270 */
[----:B0-----:R0:W-:Y:S01]  /*0960*/  STG.E desc[UR14][R20.64], R23 ;  /* 0x0000001714007986 */ /* 0x0011e2000c10190e */
[C---:B------:R-:W-:Y:S01]  /*0970*/  IMAD.WIDE.U32 R12, R3.reuse, 0x4, R18 ;  /* 0x00000004030c7825 */ /* 0x040fe200078e0012 */
[----:B------:R-:W-:Y:S02]  /*0980*/  IADD3 R8, PT, PT, R3, R8, RZ ;  /* 0x0000000803087210 */ /* 0x000fe40007ffe0ff */
[----:B------:R-:W-:-:S08]  /*0990*/  MOV R36, R12 ;  /* 0x0000000c00247202 */ /* 0x000fd00000000f00 */
[----:B------:R-:W-:Y:S05]  /*09a0*/  @!P1 BRA `(.L_x_2) ;  /* 0xfffffff800509947 */ /* 0x000fea000383ffff */
.L_x_1:
[----:B------:R-:W-:Y:S05]  /*09b0*/  BSYNC.RECONVERGENT B0 ;  /* 0x0000000000007941 */ /* 0x000fea0003800200 */
.L_x_0:
[----:B------:R-:W1:Y:S01]  /*09c0*/  LDCU UR9, c[0x0][0x360] ;  /* 0x00006c00ff0977ac */ /* 0x000e620008000800 */
[----:B------:R-:W1:Y:S02]  /*09d0*/  LDC R7, c[0x0][0x370] ;  /* 0x0000dc00ff077b82 */ /* 0x000e640000000800 */
[----:B-1----:R-:W-:-:S05]  /*09e0*/  IMAD R4, R7, UR9, R4 ;  /* 0x0000000907047c24 */ /* 0x002fca000f8e0204 */
[----:B------:R-:W-:-:S13]  /*09f0*/  ISETP.GE.AND P1, PT, R4, UR4, PT ;  /* 0x0000000404007c0c */ /* 0x000fda000bf26270 */
[----:B------:R-:W-:Y:S05]  /*0a00*/  @!P1 BRA `(.L_x_3) ;  /* 0xfffffff8000c9947 */ /* 0x000fea000383ffff */
[----:B------:R-:W-:Y:S05]  /*0a10*/  EXIT ;  /* 0x000000000000794d */ /* 0x000fea0003800000 */
.L_x_4:
[----:B------:R-:W-:-:S00]  /*0a20*/  BRA `(.L_x_4) ;  /* 0xfffffffc00fc7947 */ /* 0x000fc0000383ffff */
[----:B------:R-:W-:-:S00]  /*0a30*/  NOP ;  /* 0x0000000000007918 */ /* 0x000fc00000000000 */
        /* <DEDUP_REMOVED lines=12> */
.L_x_5:


//--------------------- .nv.shared.reserved.0     --------------------------
	.section	.nv.shared.reserved.0,"aw",@nobits
	.weak		__nv_reservedSMEM_offset_0_alias
	.size		__nv_reservedSMEM_offset_0_alias, 0, 64
	.other		__nv_reservedSMEM_offset_0_alias,@"STO_CUDA_RESERVED_SHARED STV_DEFAULT"
__nv_reservedSMEM_offset_0_alias:
	.zero		0
	.zero		64


//--------------------- .nv.constant0._Z10_mask_convffffiPfS_S_ --------------------------
	.section	.nv.constant0._Z10_mask_convffffiPfS_S_,"a",@progbits
	.sectionflags	@""
	.align	4
.nv.constant0._Z10_mask_convffffiPfS_S_:
	.zero		944


//--------------------- SYMBOLS --------------------------

	.type		.nv.reservedSmem.offset0,@object
	.size		.nv.reservedSmem.offset0,0x4
